//
// Generated by NVIDIA NVVM Compiler
//
// Compiler Build ID: CL-36424714
// Cuda compilation tools, release 13.0, V13.0.88
// Based on NVVM 20.0.0
//

.version 9.0
.target sm_100
.address_size 64

	// .globl	_Z14compute_hashesPPcS0_i

.visible .entry _Z14compute_hashesPPcS0_i(
	.param .u64 .ptr .align 1 _Z14compute_hashesPPcS0_i_param_0,
	.param .u64 .ptr .align 1 _Z14compute_hashesPPcS0_i_param_1,
	.param .u32 _Z14compute_hashesPPcS0_i_param_2
)
{


	ret;

}


// ===== COMPILED SASS (sm_100) =====

	.target	sm_100

	.elftype	@"ET_EXEC"


//--------------------- .note.nv.tkinfo           --------------------------
	.section	.note.nv.tkinfo,"",@"SHT_NOTE"
	.sectionflags	@"SHF_NOTE_NV_TKINFO"
	.tkinfo
        /*0018*/ 	.word	0x00000002
        /*0030*/ 	.string	""
        /*0030*/ 	.string	"ptxas"
        /*0030*/ 	.string	"Cuda compilation tools, release 13.0, V13.0.88"
        /*0030*/ 	.string	"Build cuda_13.0.r13.0/compiler.36424714_0"
        /*0030*/ 	.string	"-arch sm_100 -m 64 "



//--------------------- .note.nv.cuinfo           --------------------------
	.section	.note.nv.cuinfo,"",@"SHT_NOTE"
	.sectionflags	@"SHF_NOTE_NV_CUINFO"
        /*0018*/ 	.short	0x0002
        /*001a*/ 	.short	0x0064
        /*001c*/ 	.short	0x0082
	.zero		2


//--------------------- .nv.info                  --------------------------
	.section	.nv.info,"",@"SHT_CUDA_INFO"
	.align	4


	//----- nvinfo : EIATTR_REGCOUNT
	.align		4
        /*0000*/ 	.byte	0x04, 0x2f
        /*0002*/ 	.short	(.L_1 - .L_0)
	.align		4
.L_0:
        /*0004*/ 	.word	index@(_Z14compute_hashesPPcS0_i)
        /*0008*/ 	.word	0x00000004


	//----- nvinfo : EIATTR_FRAME_SIZE
	.align		4
.L_1:
        /*000c*/ 	.byte	0x04, 0x11
        /*000e*/ 	.short	(.L_3 - .L_2)
	.align		4
.L_2:
        /*0010*/ 	.word	index@(_Z14compute_hashesPPcS0_i)
        /*0014*/ 	.word	0x00000000


	//----- nvinfo : EIATTR_MIN_STACK_SIZE
	.align		4
.L_3:
        /*0018*/ 	.byte	0x04, 0x12
        /*001a*/ 	.short	(.L_5 - .L_4)
	.align		4
.L_4:
        /*001c*/ 	.word	index@(_Z14compute_hashesPPcS0_i)
        /*0020*/ 	.word	0x00000000
.L_5:


//--------------------- .nv.compat                --------------------------
	.section	.nv.compat,"",@"SHT_CUDA_COMPAT_INFO"
	.align	4
        /*0000*/ 	.byte	0x02, 0x09, 0x00, 0x00, 0x02, 0x02, 0x01, 0x00, 0x02, 0x05, 0x05, 0x00, 0x03, 0x07, 0x01, 0x01
        /*0010*/ 	.byte	0x02, 0x03, 0x00, 0x00, 0x02, 0x06, 0x01, 0x00, 0x04, 0x0b, 0x08, 0x00, 0x09, 0x00, 0x00, 0x00
        /*0020*/ 	.byte	0x00, 0x00, 0x00, 0x00


//--------------------- .nv.info._Z14compute_hashesPPcS0_i --------------------------
	.section	.nv.info._Z14compute_hashesPPcS0_i,"",@"SHT_CUDA_INFO"
	.sectionflags	@""
	.align	4


	//----- nvinfo : EIATTR_CUDA_API_VERSION
	.align		4
        /*0000*/ 	.byte	0x04, 0x37
        /*0002*/ 	.short	(.L_7 - .L_6)
.L_6:
        /*0004*/ 	.word	0x00000082


	//----- nvinfo : EIATTR_KPARAM_INFO
	.align		4
.L_7:
        /*0008*/ 	.byte	0x04, 0x17
        /*000a*/ 	.short	(.L_9 - .L_8)
.L_8:
        /*000c*/ 	.word	0x00000000
        /*0010*/ 	.short	0x0002
        /*0012*/ 	.short	0x0010
        /*0014*/ 	.byte	0x00, 0xf0, 0x11, 0x00


	//----- nvinfo : EIATTR_KPARAM_INFO
	.align		4
.L_9:
        /*0018*/ 	.byte	0x04, 0x17
        /*001a*/ 	.short	(.L_11 - .L_10)
.L_10:
        /*001c*/ 	.word	0x00000000
        /*0020*/ 	.short	0x0001
        /*0022*/ 	.short	0x0008
        /*0024*/ 	.byte	0x00, 0xf5, 0x21, 0x00


	//----- nvinfo : EIATTR_KPARAM_INFO
	.align		4
.L_11:
        /*0028*/ 	.byte	0x04, 0x17
        /*002a*/ 	.short	(.L_13 - .L_12)
.L_12:
        /*002c*/ 	.word	0x00000000
        /*0030*/ 	.short	0x0000
        /*0032*/ 	.short	0x0000
        /*0034*/ 	.byte	0x00, 0xf5, 0x21, 0x00


	//----- nvinfo : EIATTR_SPARSE_MMA_MASK
	.align		4
.L_13:
        /*0038*/ 	.byte	0x03, 0x50
        /*003a*/ 	.short	0x0000


	//----- nvinfo : EIATTR_MAXREG_COUNT
	.align		4
        /*003c*/ 	.byte	0x03, 0x1b
        /*003e*/ 	.short	0x00ff


	//----- nvinfo : EIATTR_MERCURY_ISA_VERSION
	.align		4
        /*0040*/ 	.byte	0x03, 0x5f
        /*0042*/ 	.short	0x0101


	//----- nvinfo : EIATTR_VRC_CTA_INIT_COUNT
	.align		4
        /*0044*/ 	.byte	0x02, 0x4a
	.zero		1
	.zero		1


	//----- nvinfo : EIATTR_EXIT_INSTR_OFFSETS
	.align		4
        /*0048*/ 	.byte	0x04, 0x1c
        /*004a*/ 	.short	(.L_15 - .L_14)


	//   ....[0]....
.L_14:
        /*004c*/ 	.word	0x00000010


	//----- nvinfo : EIATTR_CBANK_PARAM_SIZE
	.align		4
.L_15:
        /*0050*/ 	.byte	0x03, 0x19
        /*0052*/ 	.short	0x0014


	//----- nvinfo : EIATTR_PARAM_CBANK
	.align		4
        /*0054*/ 	.byte	0x04, 0x0a
        /*0056*/ 	.short	(.L_17 - .L_16)
	.align		4
.L_16:
        /*0058*/ 	.word	index@(.nv.constant0._Z14compute_hashesPPcS0_i)
        /*005c*/ 	.short	0x0380
        /*005e*/ 	.short	0x0014


	//----- nvinfo : EIATTR_SW_WAR
	.align		4
.L_17:
        /*0060*/ 	.byte	0x04, 0x36
        /*0062*/ 	.short	(.L_19 - .L_18)
.L_18:
        /*0064*/ 	.word	0x00000008
.L_19:


//--------------------- .nv.callgraph             --------------------------
	.section	.nv.callgraph,"",@"SHT_CUDA_CALLGRAPH"
	.align	4
	.sectionentsize	8
	.align		4
        /*0000*/ 	.word	0x00000000
	.align		4
        /*0004*/ 	.word	0xffffffff
	.align		4
        /*0008*/ 	.word	0x00000000
	.align		4
        /*000c*/ 	.word	0xfffffffe
	.align		4
        /*0010*/ 	.word	0x00000000
	.align		4
        /*0014*/ 	.word	0xfffffffd
	.align		4
        /*0018*/ 	.word	0x00000000
	.align		4
        /*001c*/ 	.word	0xfffffffc


//--------------------- .text._Z14compute_hashesPPcS0_i --------------------------
	.section	.text._Z14compute_hashesPPcS0_i,"ax",@progbits
	.align	128
        .global         _Z14compute_hashesPPcS0_i
        .type           _Z14compute_hashesPPcS0_i,@function
        .size           _Z14compute_hashesPPcS0_i,(.L_x_1 - _Z14compute_hashesPPcS0_i)
        .other          _Z14compute_hashesPPcS0_i,@"STO_CUDA_ENTRY STV_DEFAULT"
_Z14compute_hashesPPcS0_i:
.text._Z14compute_hashesPPcS0_i:
[----:B------:R-:W-:Y:S01]  /*0000*/  LDC R1, c[0x0][0x37c] ;  /* 0x0000df00ff017b82 */ /* 0x000fe20000000800 */
[----:B------:R-:W-:Y:S05]  /*0010*/  EXIT ;  /* 0x000000000000794d */ /* 0x000fea0003800000 */
.L_x_0:
[----:B------:R-:W-:-:S00]  /*0020*/  BRA `(.L_x_0) ;  /* 0xfffffffc00fc7947 */ /* 0x000fc0000383ffff */
[----:B------:R-:W-:-:S00]  /*0030*/  NOP ;  /* 0x0000000000007918 */ /* 0x000fc00000000000 */
        /* <DEDUP_REMOVED lines=12> */
.L_x_1:


//--------------------- .nv.shared.reserved.0     --------------------------
	.section	.nv.shared.reserved.0,"aw",@nobits
	.weak		__nv_reservedSMEM_offset_0_alias
	.size		__nv_reservedSMEM_offset_0_alias, 0, 64
	.other		__nv_reservedSMEM_offset_0_alias,@"STO_CUDA_RESERVED_SHARED STV_DEFAULT"
__nv_reservedSMEM_offset_0_alias:
	.zero		0
	.zero		64


//--------------------- .nv.constant0._Z14compute_hashesPPcS0_i --------------------------
	.section	.nv.constant0._Z14compute_hashesPPcS0_i,"a",@progbits
	.sectionflags	@""
	.align	4
.nv.constant0._Z14compute_hashesPPcS0_i:
	.zero		916


//--------------------- SYMBOLS --------------------------

	.type		.nv.reservedSmem.offset0,@object
	.size		.nv.reservedSmem.offset0,0x4
